//
// Generated by NVIDIA NVVM Compiler
//
// Compiler Build ID: CL-36424714
// Cuda compilation tools, release 13.0, V13.0.88
// Based on NVVM 20.0.0
//

.version 9.0
.target sm_100
.address_size 64

	// .globl	_Z12denoiseImagePK5PixelPS_ii

.visible .entry _Z12denoiseImagePK5PixelPS_ii(
	.param .u64 .ptr .align 1 _Z12denoiseImagePK5PixelPS_ii_param_0,
	.param .u64 .ptr .align 1 _Z12denoiseImagePK5PixelPS_ii_param_1,
	.param .u32 _Z12denoiseImagePK5PixelPS_ii_param_2,
	.param .u32 _Z12denoiseImagePK5PixelPS_ii_param_3
)
{
	.reg .pred 	%p<31>;
	.reg .b16 	%rs<28>;
	.reg .b32 	%r<54>;
	.reg .b32 	%f<111>;
	.reg .b64 	%rd<23>;

	ld.param.u64 	%rd7, [_Z12denoiseImagePK5PixelPS_ii_param_0];
	ld.param.u64 	%rd6, [_Z12denoiseImagePK5PixelPS_ii_param_1];
	ld.param.u32 	%r24, [_Z12denoiseImagePK5PixelPS_ii_param_2];
	ld.param.u32 	%r26, [_Z12denoiseImagePK5PixelPS_ii_param_3];
	cvta.to.global.u64 	%rd1, %rd7;
	mov.u32 	%r27, %ctaid.x;
	mov.u32 	%r28, %ntid.x;
	mov.u32 	%r29, %tid.x;
	mad.lo.s32 	%r1, %r27, %r28, %r29;
	mov.u32 	%r30, %ctaid.y;
	mov.u32 	%r31, %ntid.y;
	mov.u32 	%r32, %tid.y;
	mad.lo.s32 	%r33, %r30, %r31, %r32;
	setp.ge.s32 	%p3, %r1, %r24;
	setp.ge.s32 	%p4, %r33, %r26;
	or.pred  	%p5, %p3, %p4;
	@%p5 bra 	$L__BB0_20;
	setp.eq.s32 	%p6, %r33, 0;
	add.s32 	%r35, %r33, -1;
	mul.lo.s32 	%r3, %r35, %r24;
	setp.lt.s32 	%p7, %r1, 1;
	cvt.s64.s32 	%rd8, %r3;
	cvt.s64.s32 	%rd2, %r1;
	add.s64 	%rd9, %rd2, %rd8;
	mad.lo.s64 	%rd3, %rd9, 3, %rd1;
	mov.f32 	%f87, 0f00000000;
	mov.b32 	%r46, 0;
	or.pred  	%p8, %p7, %p6;
	mov.f32 	%f88, %f87;
	mov.f32 	%f89, %f87;
	@%p8 bra 	$L__BB0_3;
	ld.global.u8 	%rs1, [%rd3+-3];
	ld.global.u8 	%rs2, [%rd3+-2];
	ld.global.u8 	%rs3, [%rd3+-1];
	cvt.rn.f32.u16 	%f87, %rs1;
	cvt.rn.f32.u16 	%f88, %rs2;
	cvt.rn.f32.u16 	%f89, %rs3;
	mov.b32 	%r46, 1;
$L__BB0_3:
	setp.eq.s32 	%p9, %r33, 0;
	setp.lt.s32 	%p10, %r1, 0;
	or.pred  	%p11, %p10, %p9;
	@%p11 bra 	$L__BB0_5;
	add.s32 	%r37, %r1, %r3;
	mul.wide.s32 	%rd10, %r37, 3;
	add.s64 	%rd11, %rd1, %rd10;
	ld.global.u8 	%rs4, [%rd11];
	ld.global.u8 	%rs5, [%rd11+1];
	ld.global.u8 	%rs6, [%rd11+2];
	cvt.rn.f32.u16 	%f56, %rs4;
	add.f32 	%f87, %f87, %f56;
	cvt.rn.f32.u16 	%f57, %rs5;
	add.f32 	%f88, %f88, %f57;
	cvt.rn.f32.u16 	%f58, %rs6;
	add.f32 	%f89, %f89, %f58;
	add.s32 	%r46, %r46, 1;
$L__BB0_5:
	setp.eq.s32 	%p12, %r33, 0;
	add.s32 	%r38, %r1, 1;
	setp.gt.s32 	%p13, %r1, -2;
	setp.lt.s32 	%p14, %r38, %r24;
	and.pred  	%p1, %p13, %p14;
	not.pred 	%p15, %p1;
	or.pred  	%p16, %p15, %p12;
	@%p16 bra 	$L__BB0_7;
	ld.global.u8 	%rs7, [%rd3+3];
	ld.global.u8 	%rs8, [%rd3+4];
	ld.global.u8 	%rs9, [%rd3+5];
	cvt.rn.f32.u16 	%f59, %rs7;
	add.f32 	%f87, %f87, %f59;
	cvt.rn.f32.u16 	%f60, %rs8;
	add.f32 	%f88, %f88, %f60;
	cvt.rn.f32.u16 	%f61, %rs9;
	add.f32 	%f89, %f89, %f61;
	add.s32 	%r46, %r46, 1;
$L__BB0_7:
	setp.gt.s32 	%p17, %r1, 0;
	mul.lo.s32 	%r9, %r33, %r24;
	setp.le.s32 	%p18, %r1, %r24;
	and.pred  	%p2, %p17, %p18;
	cvt.s64.s32 	%rd12, %r9;
	add.s64 	%rd13, %rd2, %rd12;
	mad.lo.s64 	%rd4, %rd13, 3, %rd1;
	not.pred 	%p19, %p2;
	@%p19 bra 	$L__BB0_9;
	ld.global.u8 	%rs10, [%rd4+-3];
	ld.global.u8 	%rs11, [%rd4+-2];
	ld.global.u8 	%rs12, [%rd4+-1];
	cvt.rn.f32.u16 	%f62, %rs10;
	add.f32 	%f87, %f87, %f62;
	cvt.rn.f32.u16 	%f63, %rs11;
	add.f32 	%f88, %f88, %f63;
	cvt.rn.f32.u16 	%f64, %rs12;
	add.f32 	%f89, %f89, %f64;
	add.s32 	%r46, %r46, 1;
$L__BB0_9:
	setp.lt.s32 	%p20, %r1, 0;
	@%p20 bra 	$L__BB0_11;
	add.s32 	%r39, %r1, %r9;
	mul.wide.s32 	%rd14, %r39, 3;
	add.s64 	%rd15, %rd1, %rd14;
	ld.global.u8 	%rs13, [%rd15];
	ld.global.u8 	%rs14, [%rd15+1];
	ld.global.u8 	%rs15, [%rd15+2];
	cvt.rn.f32.u16 	%f65, %rs13;
	add.f32 	%f87, %f87, %f65;
	cvt.rn.f32.u16 	%f66, %rs14;
	add.f32 	%f88, %f88, %f66;
	cvt.rn.f32.u16 	%f67, %rs15;
	add.f32 	%f89, %f89, %f67;
	add.s32 	%r46, %r46, 1;
$L__BB0_11:
	@%p15 bra 	$L__BB0_13;
	ld.global.u8 	%rs16, [%rd4+3];
	ld.global.u8 	%rs17, [%rd4+4];
	ld.global.u8 	%rs18, [%rd4+5];
	cvt.rn.f32.u16 	%f68, %rs16;
	add.f32 	%f87, %f87, %f68;
	cvt.rn.f32.u16 	%f69, %rs17;
	add.f32 	%f88, %f88, %f69;
	cvt.rn.f32.u16 	%f70, %rs18;
	add.f32 	%f89, %f89, %f70;
	add.s32 	%r46, %r46, 1;
$L__BB0_13:
	add.s32 	%r16, %r33, 1;
	setp.ge.u32 	%p22, %r16, %r26;
	add.s32 	%r17, %r9, %r24;
	cvt.s64.s32 	%rd16, %r17;
	add.s64 	%rd17, %rd2, %rd16;
	mad.lo.s64 	%rd5, %rd17, 3, %rd1;
	or.pred  	%p24, %p19, %p22;
	@%p24 bra 	$L__BB0_15;
	ld.global.u8 	%rs19, [%rd5+-3];
	ld.global.u8 	%rs20, [%rd5+-2];
	ld.global.u8 	%rs21, [%rd5+-1];
	cvt.rn.f32.u16 	%f71, %rs19;
	add.f32 	%f87, %f87, %f71;
	cvt.rn.f32.u16 	%f72, %rs20;
	add.f32 	%f88, %f88, %f72;
	cvt.rn.f32.u16 	%f73, %rs21;
	add.f32 	%f89, %f89, %f73;
	add.s32 	%r46, %r46, 1;
$L__BB0_15:
	setp.ge.u32 	%p25, %r16, %r26;
	setp.lt.s32 	%p26, %r1, 0;
	or.pred  	%p27, %p26, %p25;
	@%p27 bra 	$L__BB0_17;
	add.s32 	%r40, %r1, %r17;
	mul.wide.s32 	%rd18, %r40, 3;
	add.s64 	%rd19, %rd1, %rd18;
	ld.global.u8 	%rs22, [%rd19];
	ld.global.u8 	%rs23, [%rd19+1];
	ld.global.u8 	%rs24, [%rd19+2];
	cvt.rn.f32.u16 	%f74, %rs22;
	add.f32 	%f87, %f87, %f74;
	cvt.rn.f32.u16 	%f75, %rs23;
	add.f32 	%f88, %f88, %f75;
	cvt.rn.f32.u16 	%f76, %rs24;
	add.f32 	%f89, %f89, %f76;
	add.s32 	%r46, %r46, 1;
$L__BB0_17:
	setp.ge.u32 	%p28, %r16, %r26;
	or.pred  	%p30, %p15, %p28;
	@%p30 bra 	$L__BB0_19;
	ld.global.u8 	%rs25, [%rd5+3];
	ld.global.u8 	%rs26, [%rd5+4];
	ld.global.u8 	%rs27, [%rd5+5];
	cvt.rn.f32.u16 	%f77, %rs25;
	add.f32 	%f87, %f87, %f77;
	cvt.rn.f32.u16 	%f78, %rs26;
	add.f32 	%f88, %f88, %f78;
	cvt.rn.f32.u16 	%f79, %rs27;
	add.f32 	%f89, %f89, %f79;
	add.s32 	%r46, %r46, 1;
$L__BB0_19:
	add.s32 	%r41, %r9, %r1;
	cvta.to.global.u64 	%rd20, %rd6;
	mul.wide.s32 	%rd21, %r41, 3;
	add.s64 	%rd22, %rd20, %rd21;
	cvt.rn.f32.u32 	%f80, %r46;
	div.rn.f32 	%f81, %f87, %f80;
	cvt.rzi.u32.f32 	%r42, %f81;
	st.global.u8 	[%rd22], %r42;
	div.rn.f32 	%f82, %f88, %f80;
	cvt.rzi.u32.f32 	%r43, %f82;
	st.global.u8 	[%rd22+1], %r43;
	div.rn.f32 	%f83, %f89, %f80;
	cvt.rzi.u32.f32 	%r44, %f83;
	st.global.u8 	[%rd22+2], %r44;
$L__BB0_20:
	ret;

}


// ===== COMPILED SASS (sm_100) =====

	.target	sm_100

	.elftype	@"ET_EXEC"


//--------------------- .note.nv.tkinfo           --------------------------
	.section	.note.nv.tkinfo,"",@"SHT_NOTE"
	.sectionflags	@"SHF_NOTE_NV_TKINFO"
	.tkinfo
        /*0018*/ 	.word	0x00000002
        /*0030*/ 	.string	""
        /*0030*/ 	.string	"ptxas"
        /*0030*/ 	.string	"Cuda compilation tools, release 13.0, V13.0.88"
        /*0030*/ 	.string	"Build cuda_13.0.r13.0/compiler.36424714_0"
        /*0030*/ 	.string	"-arch sm_100 -m 64 "



//--------------------- .note.nv.cuinfo           --------------------------
	.section	.note.nv.cuinfo,"",@"SHT_NOTE"
	.sectionflags	@"SHF_NOTE_NV_CUINFO"
        /*0018*/ 	.short	0x0002
        /*001a*/ 	.short	0x0064
        /*001c*/ 	.short	0x0082
	.zero		2


//--------------------- .nv.info                  --------------------------
	.section	.nv.info,"",@"SHT_CUDA_INFO"
	.align	4


	//----- nvinfo : EIATTR_REGCOUNT
	.align		4
        /*0000*/ 	.byte	0x04, 0x2f
        /*0002*/ 	.short	(.L_1 - .L_0)
	.align		4
.L_0:
        /*0004*/ 	.word	index@(_Z12denoiseImagePK5PixelPS_ii)
        /*0008*/ 	.word	0x00000020


	//----- nvinfo : EIATTR_FRAME_SIZE
	.align		4
.L_1:
        /*000c*/ 	.byte	0x04, 0x11
        /*000e*/ 	.short	(.L_3 - .L_2)
	.align		4
.L_2:
        /*0010*/ 	.word	index@($__internal_0_$__cuda_sm3x_div_rn_noftz_f32_slowpath)
        /*0014*/ 	.word	0x00000000


	//----- nvinfo : EIATTR_FRAME_SIZE
	.align		4
.L_3:
        /*0018*/ 	.byte	0x04, 0x11
        /*001a*/ 	.short	(.L_5 - .L_4)
	.align		4
.L_4:
        /*001c*/ 	.word	index@(_Z12denoiseImagePK5PixelPS_ii)
        /*0020*/ 	.word	0x00000000


	//----- nvinfo : EIATTR_MIN_STACK_SIZE
	.align		4
.L_5:
        /*0024*/ 	.byte	0x04, 0x12
        /*0026*/ 	.short	(.L_7 - .L_6)
	.align		4
.L_6:
        /*0028*/ 	.word	index@(_Z12denoiseImagePK5PixelPS_ii)
        /*002c*/ 	.word	0x00000000
.L_7:


//--------------------- .nv.compat                --------------------------
	.section	.nv.compat,"",@"SHT_CUDA_COMPAT_INFO"
	.align	4
        /*0000*/ 	.byte	0x02, 0x09, 0x00, 0x00, 0x02, 0x02, 0x01, 0x00, 0x02, 0x05, 0x05, 0x00, 0x03, 0x07, 0x01, 0x01
        /*0010*/ 	.byte	0x02, 0x03, 0x00, 0x00, 0x02, 0x06, 0x01, 0x00, 0x04, 0x0b, 0x08, 0x00, 0x01, 0x00, 0x00, 0x00
        /*0020*/ 	.byte	0x00, 0x00, 0x00, 0x00


//--------------------- .nv.info._Z12denoiseImagePK5PixelPS_ii --------------------------
	.section	.nv.info._Z12denoiseImagePK5PixelPS_ii,"",@"SHT_CUDA_INFO"
	.sectionflags	@""
	.align	4


	//----- nvinfo : EIATTR_CUDA_API_VERSION
	.align		4
        /*0000*/ 	.byte	0x04, 0x37
        /*0002*/ 	.short	(.L_9 - .L_8)
.L_8:
        /*0004*/ 	.word	0x00000082


	//----- nvinfo : EIATTR_KPARAM_INFO
	.align		4
.L_9:
        /*0008*/ 	.byte	0x04, 0x17
        /*000a*/ 	.short	(.L_11 - .L_10)
.L_10:
        /*000c*/ 	.word	0x00000000
        /*0010*/ 	.short	0x0003
        /*0012*/ 	.short	0x0014
        /*0014*/ 	.byte	0x00, 0xf0, 0x11, 0x00


	//----- nvinfo : EIATTR_KPARAM_INFO
	.align		4
.L_11:
        /*0018*/ 	.byte	0x04, 0x17
        /*001a*/ 	.short	(.L_13 - .L_12)
.L_12:
        /*001c*/ 	.word	0x00000000
        /*0020*/ 	.short	0x0002
        /*0022*/ 	.short	0x0010
        /*0024*/ 	.byte	0x00, 0xf0, 0x11, 0x00


	//----- nvinfo : EIATTR_KPARAM_INFO
	.align		4
.L_13:
        /*0028*/ 	.byte	0x04, 0x17
        /*002a*/ 	.short	(.L_15 - .L_14)
.L_14:
        /*002c*/ 	.word	0x00000000
        /*0030*/ 	.short	0x0001
        /*0032*/ 	.short	0x0008
        /*0034*/ 	.byte	0x00, 0xf5, 0x21, 0x00


	//----- nvinfo : EIATTR_KPARAM_INFO
	.align		4
.L_15:
        /*0038*/ 	.byte	0x04, 0x17
        /*003a*/ 	.short	(.L_17 - .L_16)
.L_16:
        /*003c*/ 	.word	0x00000000
        /*0040*/ 	.short	0x0000
        /*0042*/ 	.short	0x0000
        /*0044*/ 	.byte	0x00, 0xf5, 0x21, 0x00


	//----- nvinfo : EIATTR_SPARSE_MMA_MASK
	.align		4
.L_17:
        /*0048*/ 	.byte	0x03, 0x50
        /*004a*/ 	.short	0x0000


	//----- nvinfo : EIATTR_MAXREG_COUNT
	.align		4
        /*004c*/ 	.byte	0x03, 0x1b
        /*004e*/ 	.short	0x00ff


	//----- nvinfo : EIATTR_MERCURY_ISA_VERSION
	.align		4
        /*0050*/ 	.byte	0x03, 0x5f
        /*0052*/ 	.short	0x0101


	//----- nvinfo : EIATTR_VRC_CTA_INIT_COUNT
	.align		4
        /*0054*/ 	.byte	0x02, 0x4a
	.zero		1
	.zero		1


	//----- nvinfo : EIATTR_EXIT_INSTR_OFFSETS
	.align		4
        /*0058*/ 	.byte	0x04, 0x1c
        /*005a*/ 	.short	(.L_19 - .L_18)


	//   ....[0]....
.L_18:
        /*005c*/ 	.word	0x000000c0


	//   ....[1]....
        /*0060*/ 	.word	0x00000c50


	//----- nvinfo : EIATTR_CRS_STACK_SIZE
	.align		4
.L_19:
        /*0064*/ 	.byte	0x04, 0x1e
        /*0066*/ 	.short	(.L_21 - .L_20)
.L_20:
        /*0068*/ 	.word	0x00000000


	//----- nvinfo : EIATTR_CBANK_PARAM_SIZE
	.align		4
.L_21:
        /*006c*/ 	.byte	0x03, 0x19
        /*006e*/ 	.short	0x0018


	//----- nvinfo : EIATTR_PARAM_CBANK
	.align		4
        /*0070*/ 	.byte	0x04, 0x0a
        /*0072*/ 	.short	(.L_23 - .L_22)
	.align		4
.L_22:
        /*0074*/ 	.word	index@(.nv.constant0._Z12denoiseImagePK5PixelPS_ii)
        /*0078*/ 	.short	0x0380
        /*007a*/ 	.short	0x0018


	//----- nvinfo : EIATTR_SW_WAR
	.align		4
.L_23:
        /*007c*/ 	.byte	0x04, 0x36
        /*007e*/ 	.short	(.L_25 - .L_24)
.L_24:
        /*0080*/ 	.word	0x00000008
.L_25:


//--------------------- .nv.callgraph             --------------------------
	.section	.nv.callgraph,"",@"SHT_CUDA_CALLGRAPH"
	.align	4
	.sectionentsize	8
	.align		4
        /*0000*/ 	.word	0x00000000
	.align		4
        /*0004*/ 	.word	0xffffffff
	.align		4
        /*0008*/ 	.word	0x00000000
	.align		4
        /*000c*/ 	.word	0xfffffffe
	.align		4
        /*0010*/ 	.word	0x00000000
	.align		4
        /*0014*/ 	.word	0xfffffffd
	.align		4
        /*0018*/ 	.word	0x00000000
	.align		4
        /*001c*/ 	.word	0xfffffffc


//--------------------- .text._Z12denoiseImagePK5PixelPS_ii --------------------------
	.section	.text._Z12denoiseImagePK5PixelPS_ii,"ax",@progbits
	.align	128
        .global         _Z12denoiseImagePK5PixelPS_ii
        .type           _Z12denoiseImagePK5PixelPS_ii,@function
        .size           _Z12denoiseImagePK5PixelPS_ii,(.L_x_18 - _Z12denoiseImagePK5PixelPS_ii)
        .other          _Z12denoiseImagePK5PixelPS_ii,@"STO_CUDA_ENTRY STV_DEFAULT"
_Z12denoiseImagePK5PixelPS_ii:
.text._Z12denoiseImagePK5PixelPS_ii:
[----:B------:R-:W-:Y:S01]  /*0000*/  LDC R1, c[0x0][0x37c] ;  /* 0x0000df00ff017b82 */ /* 0x000fe20000000800 */
[----:B------:R-:W0:Y:S07]  /*0010*/  S2R R3, SR_TID.Y ;  /* 0x0000000000037919 */ /* 0x000e2e0000002200 */
[----:B------:R-:W1:Y:S01]  /*0020*/  LDC R25, c[0x0][0x360] ;  /* 0x0000d800ff197b82 */ /* 0x000e620000000800 */
[----:B------:R-:W2:Y:S01]  /*0030*/  LDCU.64 UR6, c[0x0][0x390] ;  /* 0x00007200ff0677ac */ /* 0x000ea20008000a00 */
[----:B------:R-:W1:Y:S06]  /*0040*/  S2R R2, SR_TID.X ;  /* 0x0000000000027919 */ /* 0x000e6c0000002100 */
[----:B------:R-:W0:Y:S08]  /*0050*/  S2UR UR5, SR_CTAID.Y ;  /* 0x00000000000579c3 */ /* 0x000e300000002600 */
[----:B------:R-:W0:Y:S08]  /*0060*/  LDC R0, c[0x0][0x364] ;  /* 0x0000d900ff007b82 */ /* 0x000e300000000800 */
[----:B------:R-:W1:Y:S01]  /*0070*/  S2UR UR4, SR_CTAID.X ;  /* 0x00000000000479c3 */ /* 0x000e620000002500 */
[----:B0-----:R-:W-:-:S05]  /*0080*/  IMAD R0, R0, UR5, R3 ;  /* 0x0000000500007c24 */ /* 0x001fca000f8e0203 */
[----:B--2---:R-:W-:Y:S01]  /*0090*/  ISETP.GE.AND P0, PT, R0, UR7, PT ;  /* 0x0000000700007c0c */ /* 0x004fe2000bf06270 */
[----:B-1----:R-:W-:-:S05]  /*00a0*/  IMAD R25, R25, UR4, R2 ;  /* 0x0000000419197c24 */ /* 0x002fca000f8e0202 */
[----:B------:R-:W-:-:S13]  /*00b0*/  ISETP.GE.OR P0, PT, R25, UR6, P0 ;  /* 0x0000000619007c0c */ /* 0x000fda0008706670 */
[----:B------:R-:W-:Y:S05]  /*00c0*/  @P0 EXIT ;  /* 0x000000000000094d */ /* 0x000fea0003800000 */
[----:B------:R-:W0:Y:S01]  /*00d0*/  LDC.64 R4, c[0x0][0x380] ;  /* 0x0000e000ff047b82 */ /* 0x000e220000000a00 */
[C---:B------:R-:W-:Y:S01]  /*00e0*/  VIADD R2, R0.reuse, 0xffffffff ;  /* 0xffffffff00027836 */ /* 0x040fe20000000000 */
[----:B------:R-:W-:Y:S01]  /*00f0*/  SHF.R.S32.HI R20, RZ, 0x1f, R25 ;  /* 0x0000001fff147819 */ /* 0x000fe20000011419 */
[----:B------:R-:W1:Y:S01]  /*0100*/  LDCU.64 UR4, c[0x0][0x358] ;  /* 0x00006b00ff0477ac */ /* 0x000e620008000a00 */
[----:B------:R-:W-:Y:S01]  /*0110*/  ISETP.NE.AND P0, PT, R0, RZ, PT ;  /* 0x000000ff0000720c */ /* 0x000fe20003f05270 */
[----:B------:R-:W-:-:S03]  /*0120*/  IMAD R2, R2, UR6, RZ ;  /* 0x0000000602027c24 */ /* 0x000fc6000f8e02ff */
[C---:B------:R-:W-:Y:S02]  /*0130*/  ISETP.LT.OR P3, PT, R25.reuse, 0x1, !P0 ;  /* 0x000000011900780c */ /* 0x040fe40004761670 */
[----:B------:R-:W-:-:S04]  /*0140*/  IADD3 R7, P1, PT, R25, R2, RZ ;  /* 0x0000000219077210 */ /* 0x000fc80007f3e0ff */
[----:B------:R-:W-:-:S05]  /*0150*/  LEA.HI.X.SX32 R3, R2, R20, 0x1, P1 ;  /* 0x0000001402037211 */ /* 0x000fca00008f0eff */
[----:B------:R-:W-:Y:S02]  /*0160*/  IMAD R3, R3, 0x3, RZ ;  /* 0x0000000303037824 */ /* 0x000fe400078e02ff */
[----:B0-----:R-:W-:Y:S01]  /*0170*/  IMAD.WIDE.U32 R6, R7, 0x3, R4 ;  /* 0x0000000307067825 */ /* 0x001fe200078e0004 */
[----:B------:R-:W-:-:S03]  /*0180*/  ISETP.LT.OR P0, PT, R25, RZ, !P0 ;  /* 0x000000ff1900720c */ /* 0x000fc60004701670 */
[----:B------:R-:W-:-:S05]  /*0190*/  IMAD.IADD R7, R7, 0x1, R3 ;  /* 0x0000000107077824 */ /* 0x000fca00078e0203 */
[----:B-1----:R-:W2:Y:S04]  /*01a0*/  @!P3 LDG.E.U8 R12, desc[UR4][R6.64+-0x1] ;  /* 0xffffff04060cb981 */ /* 0x002ea8000c1e1100 */
[----:B------:R-:W3:Y:S04]  /*01b0*/  @!P3 LDG.E.U8 R11, desc[UR4][R6.64+-0x3] ;  /* 0xfffffd04060bb981 */ /* 0x000ee8000c1e1100 */
[----:B------:R-:W4:Y:S01]  /*01c0*/  @!P3 LDG.E.U8 R10, desc[UR4][R6.64+-0x2] ;  /* 0xfffffe04060ab981 */ /* 0x000f22000c1e1100 */
[C---:B------:R-:W-:Y:S02]  /*01d0*/  @!P0 IMAD.IADD R3, R25.reuse, 0x1, R2 ;  /* 0x0000000119038824 */ /* 0x040fe400078e0202 */
[----:B------:R-:W-:-:S02]  /*01e0*/  VIADD R9, R25, 0x1 ;  /* 0x0000000119097836 */ /* 0x000fc40000000000 */
[----:B------:R-:W-:-:S03]  /*01f0*/  @!P0 IMAD.WIDE R2, R3, 0x3, R4 ;  /* 0x0000000303028825 */ /* 0x000fc600078e0204 */
[----:B------:R-:W-:Y:S02]  /*0200*/  ISETP.GE.AND P1, PT, R9, UR6, PT ;  /* 0x0000000609007c0c */ /* 0x000fe4000bf26270 */
[----:B------:R-:W5:Y:S02]  /*0210*/  @!P0 LDG.E.U8 R8, desc[UR4][R2.64] ;  /* 0x0000000402088981 */ /* 0x000f64000c1e1100 */
[----:B------:R-:W-:Y:S02]  /*0220*/  ISETP.GT.AND P1, PT, R25, -0x2, !P1 ;  /* 0xfffffffe1900780c */ /* 0x000fe40004f24270 */
[----:B------:R-:W5:Y:S02]  /*0230*/  @!P0 LDG.E.U8 R18, desc[UR4][R2.64+0x2] ;  /* 0x0000020402128981 */ /* 0x000f64000c1e1100 */
[----:B------:R-:W-:Y:S02]  /*0240*/  ISETP.EQ.OR P4, PT, R0, RZ, !P1 ;  /* 0x000000ff0000720c */ /* 0x000fe40004f82670 */
[----:B------:R0:W5:Y:S11]  /*0250*/  @!P0 LDG.E.U8 R26, desc[UR4][R2.64+0x1] ;  /* 0x00000104021a8981 */ /* 0x000176000c1e1100 */
[----:B------:R-:W5:Y:S01]  /*0260*/  @!P4 LDG.E.U8 R14, desc[UR4][R6.64+0x3] ;  /* 0x00000304060ec981 */ /* 0x000f62000c1e1100 */
[----:B------:R-:W-:-:S02]  /*0270*/  HFMA2 R9, -RZ, RZ, 0, 0 ;  /* 0x00000000ff097431 */ /* 0x000fc400000001ff */
[----:B------:R-:W-:Y:S02]  /*0280*/  IMAD.MOV.U32 R13, RZ, RZ, RZ ;  /* 0x000000ffff0d7224 */ /* 0x000fe400078e00ff */
[----:B------:R-:W-:Y:S01]  /*0290*/  VIADD R24, R0, 0x1 ;  /* 0x0000000100187836 */ /* 0x000fe20000000000 */
[----:B------:R-:W-:Y:S01]  /*02a0*/  ISETP.GE.AND P5, PT, R25, RZ, PT ;  /* 0x000000ff1900720c */ /* 0x000fe20003fa6270 */
[----:B------:R-:W5:Y:S03]  /*02b0*/  @!P4 LDG.E.U8 R17, desc[UR4][R6.64+0x5] ;  /* 0x000005040611c981 */ /* 0x000f66000c1e1100 */
[----:B------:R-:W-:-:S04]  /*02c0*/  ISETP.GE.U32.AND P2, PT, R24, UR7, PT ;  /* 0x0000000718007c0c */ /* 0x000fc8000bf46070 */
[C---:B------:R-:W-:Y:S02]  /*02d0*/  ISETP.LT.OR P2, PT, R25.reuse, RZ, P2 ;  /* 0x000000ff1900720c */ /* 0x040fe40001741670 */
[----:B--2---:R-:W-:Y:S01]  /*02e0*/  @!P3 I2FP.F32.U32 R9, R12 ;  /* 0x0000000c0009b245 */ /* 0x004fe20000201000 */
[----:B------:R-:W-:Y:S02]  /*02f0*/  IMAD R12, R0, UR6, RZ ;  /* 0x00000006000c7c24 */ /* 0x000fe4000f8e02ff */
[----:B------:R-:W-:Y:S01]  /*0300*/  IMAD.MOV.U32 R0, RZ, RZ, RZ ;  /* 0x000000ffff007224 */ /* 0x000fe200078e00ff */
[----:B---3--:R-:W-:Y:S01]  /*0310*/  @!P3 I2FP.F32.U32 R13, R11 ;  /* 0x0000000b000db245 */ /* 0x008fe20000201000 */
[----:B------:R-:W-:Y:S01]  /*0320*/  IMAD.MOV.U32 R11, RZ, RZ, RZ ;  /* 0x000000ffff0b7224 */ /* 0x000fe200078e00ff */
[----:B0-----:R-:W-:Y:S01]  /*0330*/  IADD3 R3, P6, PT, R25, R12, RZ ;  /* 0x0000000c19037210 */ /* 0x001fe20007fde0ff */
[----:B------:R-:W-:Y:S01]  /*0340*/  @!P3 IMAD.MOV.U32 R0, RZ, RZ, 0x1 ;  /* 0x00000001ff00b424 */ /* 0x000fe200078e00ff */
[----:B----4-:R-:W-:-:S02]  /*0350*/  @!P3 I2FP.F32.U32 R11, R10 ;  /* 0x0000000a000bb245 */ /* 0x010fc40000201000 */
[C---:B------:R-:W-:Y:S02]  /*0360*/  ISETP.GT.AND P3, PT, R25.reuse, UR6, PT ;  /* 0x0000000619007c0c */ /* 0x040fe4000bf64270 */
[C---:B------:R-:W-:Y:S02]  /*0370*/  LEA.HI.X.SX32 R16, R12.reuse, R20, 0x1, P6 ;  /* 0x000000140c107211 */ /* 0x040fe400030f0eff */
[----:B------:R-:W-:Y:S01]  /*0380*/  ISETP.GT.AND P3, PT, R25, RZ, !P3 ;  /* 0x000000ff1900720c */ /* 0x000fe20005f64270 */
[----:B------:R-:W-:Y:S02]  /*0390*/  VIADD R10, R12, UR6 ;  /* 0x000000060c0a7c36 */ /* 0x000fe40008000000 */
[----:B------:R-:W-:Y:S01]  /*03a0*/  IMAD.WIDE.U32 R2, R3, 0x3, R4 ;  /* 0x0000000303027825 */ /* 0x000fe200078e0004 */
[----:B------:R-:W-:-:S03]  /*03b0*/  IADD3 R15, PT, PT, R25, R12, RZ ;  /* 0x0000000c190f7210 */ /* 0x000fc60007ffe0ff */
[----:B------:R-:W-:Y:S01]  /*03c0*/  IMAD R21, R16, 0x3, RZ ;  /* 0x0000000310157824 */ /* 0x000fe200078e02ff */
[----:B------:R-:W-:Y:S02]  /*03d0*/  IADD3 R19, P6, PT, R25, R10, RZ ;  /* 0x0000000a19137210 */ /* 0x000fe40007fde0ff */
[----:B-----5:R-:W-:Y:S01]  /*03e0*/  @!P0 I2FP.F32.U32 R28, R8 ;  /* 0x00000008001c8245 */ /* 0x020fe20000201000 */
[----:B------:R-:W-:Y:S01]  /*03f0*/  IMAD.IADD R3, R3, 0x1, R21 ;  /* 0x0000000103037824 */ /* 0x000fe200078e0215 */
[----:B------:R-:W-:Y:S01]  /*0400*/  LEA.HI.X.SX32 R20, R10, R20, 0x1, P6 ;  /* 0x000000140a147211 */ /* 0x000fe200030f0eff */
[----:B------:R-:W-:Y:S01]  /*0410*/  @P5 IMAD.WIDE R22, R15, 0x3, R4 ;  /* 0x000000030f165825 */ /* 0x000fe200078e0204 */
[----:B------:R-:W-:-:S03]  /*0420*/  ISETP.GE.U32.OR P6, PT, R24, UR7, !P3 ;  /* 0x0000000718007c0c */ /* 0x000fc6000dfc6470 */
[----:B------:R-:W-:Y:S01]  /*0430*/  @!P0 FADD R13, R13, R28 ;  /* 0x0000001c0d0d8221 */ /* 0x000fe20000000000 */
[----:B------:R-:W2:Y:S01]  /*0440*/  @P3 LDG.E.U8 R21, desc[UR4][R2.64+-0x3] ;  /* 0xfffffd0402153981 */ /* 0x000ea2000c1e1100 */
[----:B------:R-:W-:Y:S02]  /*0450*/  @!P0 I2FP.F32.U32 R28, R18 ;  /* 0x00000012001c8245 */ /* 0x000fe40000201000 */
[----:B------:R-:W-:Y:S01]  /*0460*/  @!P0 I2FP.F32.U32 R26, R26 ;  /* 0x0000001a001a8245 */ /* 0x000fe20000201000 */
[----:B------:R0:W3:Y:S01]  /*0470*/  @!P4 LDG.E.U8 R16, desc[UR4][R6.64+0x4] ;  /* 0x000004040610c981 */ /* 0x0000e2000c1e1100 */
[----:B------:R-:W-:Y:S02]  /*0480*/  IMAD R27, R20, 0x3, RZ ;  /* 0x00000003141b7824 */ /* 0x000fe400078e02ff */
[----:B------:R-:W-:Y:S01]  /*0490*/  @!P0 FADD R9, R9, R28 ;  /* 0x0000001c09098221 */ /* 0x000fe20000000000 */
[----:B------:R-:W4:Y:S01]  /*04a0*/  @P5 LDG.E.U8 R8, desc[UR4][R22.64] ;  /* 0x0000000416085981 */ /* 0x000f22000c1e1100 */
[----:B------:R-:W-:Y:S01]  /*04b0*/  @!P0 FADD R11, R11, R26 ;  /* 0x0000001a0b0b8221 */ /* 0x000fe20000000000 */
[----:B------:R-:W-:-:S02]  /*04c0*/  @!P0 VIADD R0, R0, 0x1 ;  /* 0x0000000100008836 */ /* 0x000fc40000000000 */
[----:B------:R-:W-:Y:S01]  /*04d0*/  @!P2 IMAD.IADD R25, R25, 0x1, R10 ;  /* 0x000000011919a824 */ /* 0x000fe200078e020a */
[----:B------:R-:W5:Y:S01]  /*04e0*/  @P5 LDG.E.U8 R12, desc[UR4][R22.64+0x2] ;  /* 0x00000204160c5981 */ /* 0x000f62000c1e1100 */
[----:B0-----:R-:W-:Y:S01]  /*04f0*/  IMAD.WIDE.U32 R6, R19, 0x3, R4 ;  /* 0x0000000313067825 */ /* 0x001fe200078e0004 */
[----:B------:R-:W-:Y:S02]  /*0500*/  ISETP.GE.U32.OR P0, PT, R24, UR7, !P1 ;  /* 0x0000000718007c0c */ /* 0x000fe4000cf06470 */
[----:B------:R-:W5:Y:S01]  /*0510*/  @P1 LDG.E.U8 R19, desc[UR4][R2.64+0x3] ;  /* 0x0000030402131981 */ /* 0x000f62000c1e1100 */
[----:B------:R-:W-:Y:S02]  /*0520*/  IMAD.IADD R7, R7, 0x1, R27 ;  /* 0x0000000107077824 */ /* 0x000fe400078e021b */
[----:B------:R-:W-:Y:S01]  /*0530*/  @!P2 IMAD.WIDE R4, R25, 0x3, R4 ;  /* 0x000000031904a825 */ /* 0x000fe200078e0204 */
[----:B------:R-:W5:Y:S04]  /*0540*/  @P3 LDG.E.U8 R20, desc[UR4][R2.64+-0x2] ;  /* 0xfffffe0402143981 */ /* 0x000f68000c1e1100 */
[----:B------:R-:W5:Y:S01]  /*0550*/  @P5 LDG.E.U8 R10, desc[UR4][R22.64+0x1] ;  /* 0x00000104160a5981 */ /* 0x000f62000c1e1100 */
[----:B------:R-:W-:-:S03]  /*0560*/  @!P4 I2FP.F32.U32 R24, R14 ;  /* 0x0000000e0018c245 */ /* 0x000fc60000201000 */
[----:B------:R-:W5:Y:S04]  /*0570*/  @P3 LDG.E.U8 R18, desc[UR4][R2.64+-0x1] ;  /* 0xffffff0402123981 */ /* 0x000f68000c1e1100 */
[----:B------:R-:W5:Y:S04]  /*0580*/  @!P2 LDG.E.U8 R14, desc[UR4][R4.64] ;  /* 0x00000004040ea981 */ /* 0x000f68000c1e1100 */
[----:B------:R-:W5:Y:S04]  /*0590*/  @!P6 LDG.E.U8 R23, desc[UR4][R6.64+-0x3] ;  /* 0xfffffd040617e981 */ /* 0x000f68000c1e1100 */
[----:B------:R-:W5:Y:S04]  /*05a0*/  @!P0 LDG.E.U8 R25, desc[UR4][R6.64+0x3] ;  /* 0x0000030406198981 */ /* 0x000f68000c1e1100 */
[----:B------:R-:W5:Y:S04]  /*05b0*/  @P1 LDG.E.U8 R22, desc[UR4][R2.64+0x4] ;  /* 0x0000040402161981 */ /* 0x000f68000c1e1100 */
[----:B------:R-:W5:Y:S04]  /*05c0*/  @P1 LDG.E.U8 R26, desc[UR4][R2.64+0x5] ;  /* 0x00000504021a1981 */ /* 0x000f68000c1e1100 */
[----:B------:R-:W5:Y:S01]  /*05d0*/  @!P6 LDG.E.U8 R28, desc[UR4][R6.64+-0x2] ;  /* 0xfffffe04061ce981 */ /* 0x000f62000c1e1100 */
[----:B------:R-:W-:-:S03]  /*05e0*/  @!P4 FADD R13, R13, R24 ;  /* 0x000000180d0dc221 */ /* 0x000fc60000000000 */
[----:B------:R-:W5:Y:S04]  /*05f0*/  @!P6 LDG.E.U8 R27, desc[UR4][R6.64+-0x1] ;  /* 0xffffff04061be981 */ /* 0x000f68000c1e1100 */
[----:B------:R-:W5:Y:S04]  /*0600*/  @!P2 LDG.E.U8 R2, desc[UR4][R4.64+0x1] ;  /* 0x000001040402a981 */ /* 0x000f68000c1e1100 */
[----:B------:R-:W5:Y:S04]  /*0610*/  @!P0 LDG.E.U8 R24, desc[UR4][R6.64+0x4] ;  /* 0x0000040406188981 */ /* 0x000f68000c1e1100 */
[----:B------:R-:W5:Y:S04]  /*0620*/  @!P0 LDG.E.U8 R29, desc[UR4][R6.64+0x5] ;  /* 0x00000504061d8981 */ /* 0x000f68000c1e1100 */
[----:B------:R0:W5:Y:S01]  /*0630*/  @!P2 LDG.E.U8 R6, desc[UR4][R4.64+0x2] ;  /* 0x000002040406a981 */ /* 0x000162000c1e1100 */
[----:B------:R-:W-:-:S05]  /*0640*/  @!P4 VIADD R0, R0, 0x1 ;  /* 0x000000010000c836 */ /* 0x000fca0000000000 */
[----:B------:R-:W-:-:S05]  /*0650*/  @P3 IADD3 R0, PT, PT, R0, 0x1, RZ ;  /* 0x0000000100003810 */ /* 0x000fca0007ffe0ff */
[----:B------:R-:W-:-:S04]  /*0660*/  @P5 VIADD R0, R0, 0x1 ;  /* 0x0000000100005836 */ /* 0x000fc80000000000 */
[----:B------:R-:W-:-:S04]  /*0670*/  @P1 VIADD R0, R0, 0x1 ;  /* 0x0000000100001836 */ /* 0x000fc80000000000 */
[----:B------:R-:W-:-:S04]  /*0680*/  @!P6 VIADD R0, R0, 0x1 ;  /* 0x000000010000e836 */ /* 0x000fc80000000000 */
[----:B------:R-:W-:Y:S01]  /*0690*/  @!P2 VIADD R0, R0, 0x1 ;  /* 0x000000010000a836 */ /* 0x000fe20000000000 */
[----:B0-----:R-:W-:-:S04]  /*06a0*/  @!P4 I2FP.F32.U32 R4, R17 ;  /* 0x000000110004c245 */ /* 0x001fc80000201000 */
[----:B------:R-:W-:-:S04]  /*06b0*/  @!P0 IADD3 R0, PT, PT, R0, 0x1, RZ ;  /* 0x0000000100008810 */ /* 0x000fc80007ffe0ff */
[----:B------:R-:W-:Y:S01]  /*06c0*/  I2FP.F32.U32 R3, R0 ;  /* 0x0000000000037245 */ /* 0x000fe20000201000 */
[----:B------:R-:W-:-:S03]  /*06d0*/  @!P4 FADD R9, R9, R4 ;  /* 0x000000040909c221 */ /* 0x000fc60000000000 */
[----:B------:R-:W0:Y:S02]  /*06e0*/  MUFU.RCP R0, R3 ;  /* 0x0000000300007308 */ /* 0x000e240000001000 */
[----:B0-----:R-:W-:-:S04]  /*06f0*/  FFMA R5, -R3, R0, 1 ;  /* 0x3f80000003057423 */ /* 0x001fc80000000100 */
[----:B------:R-:W-:Y:S01]  /*0700*/  FFMA R0, R0, R5, R0 ;  /* 0x0000000500007223 */ /* 0x000fe20000000000 */
[----:B------:R-:W-:Y:S01]  /*0710*/  BSSY.RECONVERGENT B0, `(.L_x_0) ;  /* 0x0000032000007945 */ /* 0x000fe20003800200 */
[----:B--2---:R-:W-:Y:S02]  /*0720*/  @P3 I2FP.F32.U32 R4, R21 ;  /* 0x0000001500043245 */ /* 0x004fe40000201000 */
[----:B---3--:R-:W-:-:S03]  /*0730*/  @!P4 I2FP.F32.U32 R16, R16 ;  /* 0x000000100010c245 */ /* 0x008fc60000201000 */
[----:B------:R-:W-:Y:S01]  /*0740*/  @P3 FADD R13, R13, R4 ;  /* 0x000000040d0d3221 */ /* 0x000fe20000000000 */
[----:B----4-:R-:W-:Y:S01]  /*0750*/  @P5 I2FP.F32.U32 R8, R8 ;  /* 0x0000000800085245 */ /* 0x010fe20000201000 */
[----:B------:R-:W-:-:S04]  /*0760*/  @!P4 FADD R11, R11, R16 ;  /* 0x000000100b0bc221 */ /* 0x000fc80000000000 */
[----:B------:R-:W-:Y:S01]  /*0770*/  @P5 FADD R13, R13, R8 ;  /* 0x000000080d0d5221 */ /* 0x000fe20000000000 */
[----:B-----5:R-:W-:Y:S02]  /*0780*/  @P1 I2FP.F32.U32 R4, R19 ;  /* 0x0000001300041245 */ /* 0x020fe40000201000 */
[----:B------:R-:W-:-:S03]  /*0790*/  @P3 I2FP.F32.U32 R20, R20 ;  /* 0x0000001400143245 */ /* 0x000fc60000201000 */
[----:B------:R-:W-:Y:S01]  /*07a0*/  @P1 FADD R13, R13, R4 ;  /* 0x000000040d0d1221 */ /* 0x000fe20000000000 */
[----:B------:R-:W-:Y:S01]  /*07b0*/  @P5 I2FP.F32.U32 R12, R12 ;  /* 0x0000000c000c5245 */ /* 0x000fe20000201000 */
[----:B------:R-:W0:Y:S01]  /*07c0*/  LDC.64 R4, c[0x0][0x388] ;  /* 0x0000e200ff047b82 */ /* 0x000e220000000a00 */
[----:B------:R-:W-:Y:S01]  /*07d0*/  @P5 I2FP.F32.U32 R10, R10 ;  /* 0x0000000a000a5245 */ /* 0x000fe20000201000 */
[----:B------:R-:W-:Y:S01]  /*07e0*/  @P3 FADD R11, R11, R20 ;  /* 0x000000140b0b3221 */ /* 0x000fe20000000000 */
[----:B------:R-:W-:-:S03]  /*07f0*/  @P3 I2FP.F32.U32 R18, R18 ;  /* 0x0000001200123245 */ /* 0x000fc60000201000 */
[----:B------:R-:W-:Y:S01]  /*0800*/  @P5 FADD R11, R11, R10 ;  /* 0x0000000a0b0b5221 */ /* 0x000fe20000000000 */
[----:B------:R-:W-:Y:S02]  /*0810*/  @!P2 I2FP.F32.U32 R14, R14 ;  /* 0x0000000e000ea245 */ /* 0x000fe40000201000 */
[----:B------:R-:W-:Y:S01]  /*0820*/  @!P6 I2FP.F32.U32 R8, R23 ;  /* 0x000000170008e245 */ /* 0x000fe20000201000 */
[----:B------:R-:W-:-:S04]  /*0830*/  @P3 FADD R9, R9, R18 ;  /* 0x0000001209093221 */ /* 0x000fc80000000000 */
[----:B------:R-:W-:Y:S01]  /*0840*/  @!P6 FADD R13, R13, R8 ;  /* 0x000000080d0de221 */ /* 0x000fe20000000000 */
[----:B------:R-:W-:-:S03]  /*0850*/  @!P0 I2FP.F32.U32 R10, R25 ;  /* 0x00000019000a8245 */ /* 0x000fc60000201000 */
[----:B------:R-:W-:Y:S01]  /*0860*/  @!P2 FADD R13, R13, R14 ;  /* 0x0000000e0d0da221 */ /* 0x000fe20000000000 */
[----:B------:R-:W-:Y:S01]  /*0870*/  @P1 I2FP.F32.U32 R22, R22 ;  /* 0x0000001600161245 */ /* 0x000fe20000201000 */
[----:B------:R-:W-:Y:S01]  /*0880*/  @P5 FADD R9, R9, R12 ;  /* 0x0000000c09095221 */ /* 0x000fe20000000000 */
[----:B------:R-:W-:Y:S01]  /*0890*/  @P1 I2FP.F32.U32 R26, R26 ;  /* 0x0000001a001a1245 */ /* 0x000fe20000201000 */
[----:B------:R-:W-:Y:S02]  /*08a0*/  @!P0 FADD R13, R13, R10 ;  /* 0x0000000a0d0d8221 */ /* 0x000fe40000000000 */
[----:B------:R-:W-:Y:S02]  /*08b0*/  @P1 FADD R11, R11, R22 ;  /* 0x000000160b0b1221 */ /* 0x000fe40000000000 */
[----:B------:R-:W-:Y:S01]  /*08c0*/  @P1 FADD R9, R9, R26 ;  /* 0x0000001a09091221 */ /* 0x000fe20000000000 */
[----:B------:R-:W1:Y:S01]  /*08d0*/  FCHK P1, R13, R3 ;  /* 0x000000030d007302 */ /* 0x000e620000020000 */
[----:B------:R-:W-:-:S02]  /*08e0*/  @!P6 I2FP.F32.U32 R28, R28 ;  /* 0x0000001c001ce245 */ /* 0x000fc40000201000 */
[----:B------:R-:W-:Y:S02]  /*08f0*/  @!P6 I2FP.F32.U32 R8, R27 ;  /* 0x0000001b0008e245 */ /* 0x000fe40000201000 */
[----:B------:R-:W-:Y:S01]  /*0900*/  @!P2 I2FP.F32.U32 R2, R2 ;  /* 0x000000020002a245 */ /* 0x000fe20000201000 */
[----:B------:R-:W-:Y:S02]  /*0910*/  @!P6 FADD R11, R11, R28 ;  /* 0x0000001c0b0be221 */ /* 0x000fe40000000000 */
[----:B------:R-:W-:Y:S01]  /*0920*/  @!P6 FADD R9, R9, R8 ;  /* 0x000000080909e221 */ /* 0x000fe20000000000 */
[C---:B------:R-:W-:Y:S01]  /*0930*/  FFMA R7, R0.reuse, R13, RZ ;  /* 0x0000000d00077223 */ /* 0x040fe200000000ff */
[----:B------:R-:W-:Y:S01]  /*0940*/  @!P0 I2FP.F32.U32 R24, R24 ;  /* 0x0000001800188245 */ /* 0x000fe20000201000 */
[----:B------:R-:W-:Y:S02]  /*0950*/  @!P2 FADD R11, R11, R2 ;  /* 0x000000020b0ba221 */ /* 0x000fe40000000000 */
[----:B------:R-:W-:Y:S01]  /*0960*/  FFMA R8, -R3, R7, R13 ;  /* 0x0000000703087223 */ /* 0x000fe2000000010d */
[----:B------:R-:W-:Y:S01]  /*0970*/  @!P0 I2FP.F32.U32 R2, R29 ;  /* 0x0000001d00028245 */ /* 0x000fe20000201000 */
[----:B------:R-:W-:Y:S01]  /*0980*/  @!P0 FADD R11, R11, R24 ;  /* 0x000000180b0b8221 */ /* 0x000fe20000000000 */
[----:B------:R-:W-:Y:S01]  /*0990*/  @!P2 I2FP.F32.U32 R6, R6 ;  /* 0x000000060006a245 */ /* 0x000fe20000201000 */
[----:B------:R-:W-:-:S04]  /*09a0*/  FFMA R7, R0, R8, R7 ;  /* 0x0000000800077223 */ /* 0x000fc80000000007 */
[----:B------:R-:W-:Y:S01]  /*09b0*/  @!P2 FADD R9, R9, R6 ;  /* 0x000000060909a221 */ /* 0x000fe20000000000 */
[----:B0-----:R-:W-:-:S04]  /*09c0*/  IMAD.WIDE R4, R15, 0x3, R4 ;  /* 0x000000030f047825 */ /* 0x001fc800078e0204 */
[----:B------:R-:W-:Y:S01]  /*09d0*/  @!P0 FADD R9, R9, R2 ;  /* 0x0000000209098221 */ /* 0x000fe20000000000 */
[----:B-1----:R-:W-:Y:S06]  /*09e0*/  @!P1 BRA `(.L_x_1) ;  /* 0x0000000000109947 */ /* 0x002fec0003800000 */
[----:B------:R-:W-:Y:S01]  /*09f0*/  IMAD.MOV.U32 R0, RZ, RZ, R13 ;  /* 0x000000ffff007224 */ /* 0x000fe200078e000d */
[----:B------:R-:W-:-:S07]  /*0a00*/  MOV R2, 0xa20 ;  /* 0x00000a2000027802 */ /* 0x000fce0000000f00 */
[----:B------:R-:W-:Y:S05]  /*0a10*/  CALL.REL.NOINC `($__internal_0_$__cuda_sm3x_div_rn_noftz_f32_slowpath) ;  /* 0x0000000000907944 */ /* 0x000fea0003c00000 */
[----:B------:R-:W-:-:S07]  /*0a20*/  IMAD.MOV.U32 R7, RZ, RZ, R0 ;  /* 0x000000ffff077224 */ /* 0x000fce00078e0000 */
.L_x_1:
[----:B------:R-:W-:Y:S05]  /*0a30*/  BSYNC.RECONVERGENT B0 ;  /* 0x0000000000007941 */ /* 0x000fea0003800200 */
.L_x_0:
[----:B------:R-:W0:Y:S01]  /*0a40*/  F2I.U32.TRUNC.NTZ R7, R7 ;  /* 0x0000000700077305 */ /* 0x000e22000020f000 */
[----:B------:R-:W-:Y:S07]  /*0a50*/  BSSY.RECONVERGENT B0, `(.L_x_2) ;  /* 0x000000e000007945 */ /* 0x000fee0003800200 */
[----:B------:R-:W1:Y:S01]  /*0a60*/  MUFU.RCP R0, R3 ;  /* 0x0000000300007308 */ /* 0x000e620000001000 */
[----:B0-----:R0:W-:Y:S07]  /*0a70*/  STG.E.U8 desc[UR4][R4.64], R7 ;  /* 0x0000000704007986 */ /* 0x0011ee000c101104 */
[----:B------:R-:W2:Y:S01]  /*0a80*/  FCHK P0, R11, R3 ;  /* 0x000000030b007302 */ /* 0x000ea20000000000 */
[----:B-1----:R-:W-:-:S04]  /*0a90*/  FFMA R13, -R3, R0, 1 ;  /* 0x3f800000030d7423 */ /* 0x002fc80000000100 */
[----:B------:R-:W-:-:S04]  /*0aa0*/  FFMA R0, R0, R13, R0 ;  /* 0x0000000d00007223 */ /* 0x000fc80000000000 */
[----:B------:R-:W-:-:S04]  /*0ab0*/  FFMA R2, R0, R11, RZ ;  /* 0x0000000b00027223 */ /* 0x000fc800000000ff */
[----:B------:R-:W-:-:S04]  /*0ac0*/  FFMA R13, -R3, R2, R11 ;  /* 0x00000002030d7223 */ /* 0x000fc8000000010b */
[----:B------:R-:W-:Y:S01]  /*0ad0*/  FFMA R2, R0, R13, R2 ;  /* 0x0000000d00027223 */ /* 0x000fe20000000002 */
[----:B0-2---:R-:W-:Y:S06]  /*0ae0*/  @!P0 BRA `(.L_x_3) ;  /* 0x0000000000108947 */ /* 0x005fec0003800000 */
[----:B------:R-:W-:Y:S01]  /*0af0*/  IMAD.MOV.U32 R0, RZ, RZ, R11 ;  /* 0x000000ffff007224 */ /* 0x000fe200078e000b */
[----:B------:R-:W-:-:S07]  /*0b00*/  MOV R2, 0xb20 ;  /* 0x00000b2000027802 */ /* 0x000fce0000000f00 */
[----:B------:R-:W-:Y:S05]  /*0b10*/  CALL.REL.NOINC `($__internal_0_$__cuda_sm3x_div_rn_noftz_f32_slowpath) ;  /* 0x0000000000507944 */ /* 0x000fea0003c00000 */
[----:B------:R-:W-:-:S07]  /*0b20*/  IMAD.MOV.U32 R2, RZ, RZ, R0 ;  /* 0x000000ffff027224 */ /* 0x000fce00078e0000 */
.L_x_3:
[----:B------:R-:W-:Y:S05]  /*0b30*/  BSYNC.RECONVERGENT B0 ;  /* 0x0000000000007941 */ /* 0x000fea0003800200 */
.L_x_2:
        /* <DEDUP_REMOVED lines=11> */
[----:B------:R-:W-:Y:S02]  /*0bf0*/  MOV R0, R9 ;  /* 0x0000000900007202 */ /* 0x000fe40000000f00 */
[----:B------:R-:W-:-:S07]  /*0c00*/  MOV R2, 0xc20 ;  /* 0x00000c2000027802 */ /* 0x000fce0000000f00 */
[----:B------:R-:W-:Y:S05]  /*0c10*/  CALL.REL.NOINC `($__internal_0_$__cuda_sm3x_div_rn_noftz_f32_slowpath) ;  /* 0x0000000000107944 */ /* 0x000fea0003c00000 */
.L_x_5:
[----:B------:R-:W-:Y:S05]  /*0c20*/  BSYNC.RECONVERGENT B0 ;  /* 0x0000000000007941 */ /* 0x000fea0003800200 */
.L_x_4:
[----:B------:R-:W0:Y:S02]  /*0c30*/  F2I.U32.TRUNC.NTZ R3, R0 ;  /* 0x0000000000037305 */ /* 0x000e24000020f000 */
[----:B0-----:R-:W-:Y:S01]  /*0c40*/  STG.E.U8 desc[UR4][R4.64+0x2], R3 ;  /* 0x0000020304007986 */ /* 0x001fe2000c101104 */
[----:B------:R-:W-:Y:S05]  /*0c50*/  EXIT ;  /* 0x000000000000794d */ /* 0x000fea0003800000 */
        .weak           $__internal_0_$__cuda_sm3x_div_rn_noftz_f32_slowpath
        .type           $__internal_0_$__cuda_sm3x_div_rn_noftz_f32_slowpath,@function
        .size           $__internal_0_$__cuda_sm3x_div_rn_noftz_f32_slowpath,(.L_x_18 - $__internal_0_$__cuda_sm3x_div_rn_noftz_f32_slowpath)
$__internal_0_$__cuda_sm3x_div_rn_noftz_f32_slowpath:
[--C-:B------:R-:W-:Y:S01]  /*0c60*/  SHF.R.U32.HI R7, RZ, 0x17, R3.reuse ;  /* 0x00000017ff077819 */ /* 0x100fe20000011603 */
[----:B------:R-:W-:Y:S01]  /*0c70*/  BSSY.RECONVERGENT B1, `(.L_x_6) ;  /* 0x0000063000017945 */ /* 0x000fe20003800200 */
[----:B------:R-:W-:Y:S02]  /*0c80*/  SHF.R.U32.HI R6, RZ, 0x17, R0 ;  /* 0x00000017ff067819 */ /* 0x000fe40000011600 */
[----:B------:R-:W-:Y:S01]  /*0c90*/  LOP3.LUT R14, R7, 0xff, RZ, 0xc0, !PT ;  /* 0x000000ff070e7812 */ /* 0x000fe200078ec0ff */
[----:B------:R-:W-:Y:S01]  /*0ca0*/  IMAD.MOV.U32 R7, RZ, RZ, R3 ;  /* 0x000000ffff077224 */ /* 0x000fe200078e0003 */
[----:B------:R-:W-:-:S03]  /*0cb0*/  LOP3.LUT R12, R6, 0xff, RZ, 0xc0, !PT ;  /* 0x000000ff060c7812 */ /* 0x000fc600078ec0ff */
[----:B------:R-:W-:Y:S02]  /*0cc0*/  VIADD R10, R14, 0xffffffff ;  /* 0xffffffff0e0a7836 */ /* 0x000fe40000000000 */
[----:B------:R-:W-:-:S03]  /*0cd0*/  VIADD R8, R12, 0xffffffff ;  /* 0xffffffff0c087836 */ /* 0x000fc60000000000 */
[----:B------:R-:W-:-:S04]  /*0ce0*/  ISETP.GT.U32.AND P0, PT, R10, 0xfd, PT ;  /* 0x000000fd0a00780c */ /* 0x000fc80003f04070 */
[----:B------:R-:W-:-:S13]  /*0cf0*/  ISETP.GT.U32.OR P0, PT, R8, 0xfd, P0 ;  /* 0x000000fd0800780c */ /* 0x000fda0000704470 */
[----:B------:R-:W-:Y:S01]  /*0d00*/  @!P0 IMAD.MOV.U32 R6, RZ, RZ, RZ ;  /* 0x000000ffff068224 */ /* 0x000fe200078e00ff */
[----:B------:R-:W-:Y:S06]  /*0d10*/  @!P0 BRA `(.L_x_7) ;  /* 0x00000000005c8947 */ /* 0x000fec0003800000 */
[----:B------:R-:W-:Y:S02]  /*0d20*/  FSETP.GTU.FTZ.AND P0, PT, |R0|, +INF , PT ;  /* 0x7f8000000000780b */ /* 0x000fe40003f1c200 */
[----:B------:R-:W-:-:S04]  /*0d30*/  FSETP.GTU.FTZ.AND P1, PT, |R3|, +INF , PT ;  /* 0x7f8000000300780b */ /* 0x000fc80003f3c200 */
[----:B------:R-:W-:-:S13]  /*0d40*/  PLOP3.LUT P0, PT, P0, P1, PT, 0xf8, 0x8f ;  /* 0x00000000008f781c */ /* 0x000fda0000703f70 */
[----:B------:R-:W-:Y:S05]  /*0d50*/  @P0 BRA `(.L_x_8) ;  /* 0x00000004004c0947 */ /* 0x000fea0003800000 */
[----:B------:R-:W-:-:S13]  /*0d60*/  LOP3.LUT P0, RZ, R7, 0x7fffffff, R0, 0xc8, !PT ;  /* 0x7fffffff07ff7812 */ /* 0x000fda000780c800 */
[----:B------:R-:W-:Y:S05]  /*0d70*/  @!P0 BRA `(.L_x_9) ;  /* 0x00000004003c8947 */ /* 0x000fea0003800000 */
[C---:B------:R-:W-:Y:S02]  /*0d80*/  FSETP.NEU.FTZ.AND P0, PT, |R0|.reuse, +INF , PT ;  /* 0x7f8000000000780b */ /* 0x040fe40003f1d200 */
[----:B------:R-:W-:Y:S02]  /*0d90*/  FSETP.NEU.FTZ.AND P2, PT, |R3|, +INF , PT ;  /* 0x7f8000000300780b */ /* 0x000fe40003f5d200 */
[----:B------:R-:W-:-:S11]  /*0da0*/  FSETP.NEU.FTZ.AND P1, PT, |R0|, +INF , PT ;  /* 0x7f8000000000780b */ /* 0x000fd60003f3d200 */
[----:B------:R-:W-:Y:S05]  /*0db0*/  @!P2 BRA !P0, `(.L_x_9) ;  /* 0x00000004002ca947 */ /* 0x000fea0004000000 */
[----:B------:R-:W-:-:S04]  /*0dc0*/  LOP3.LUT P0, RZ, R0, 0x7fffffff, RZ, 0xc0, !PT ;  /* 0x7fffffff00ff7812 */ /* 0x000fc8000780c0ff */
[----:B------:R-:W-:-:S13]  /*0dd0*/  PLOP3.LUT P0, PT, P2, P0, PT, 0x2f, 0xf2 ;  /* 0x0000000000f2781c */ /* 0x000fda0001700577 */
[----:B------:R-:W-:Y:S05]  /*0de0*/  @P0 BRA `(.L_x_10) ;  /* 0x0000000400180947 */ /* 0x000fea0003800000 */
[----:B------:R-:W-:-:S04]  /*0df0*/  LOP3.LUT P0, RZ, R7, 0x7fffffff, RZ, 0xc0, !PT ;  /* 0x7fffffff07ff7812 */ /* 0x000fc8000780c0ff */
[----:B------:R-:W-:-:S13]  /*0e00*/  PLOP3.LUT P0, PT, P1, P0, PT, 0x2f, 0xf2 ;  /* 0x0000000000f2781c */ /* 0x000fda0000f00577 */
[----:B------:R-:W-:Y:S05]  /*0e10*/  @P0 BRA `(.L_x_11) ;  /* 0x0000000400000947 */ /* 0x000fea0003800000 */
[----:B------:R-:W-:Y:S02]  /*0e20*/  ISETP.GE.AND P0, PT, R8, RZ, PT ;  /* 0x000000ff0800720c */ /* 0x000fe40003f06270 */
[----:B------:R-:W-:-:S11]  /*0e30*/  ISETP.GE.AND P1, PT, R10, RZ, PT ;  /* 0x000000ff0a00720c */ /* 0x000fd60003f26270 */
[----:B------:R-:W-:Y:S01]  /*0e40*/  @P0 MOV R6, RZ ;  /* 0x000000ff00060202 */ /* 0x000fe20000000f00 */
[----:B------:R-:W-:Y:S02]  /*0e50*/  @!P0 IMAD.MOV.U32 R6, RZ, RZ, -0x40 ;  /* 0xffffffc0ff068424 */ /* 0x000fe400078e00ff */
[----:B------:R-:W-:Y:S01]  /*0e60*/  @!P0 FFMA R0, R0, 1.84467440737095516160e+19, RZ ;  /* 0x5f80000000008823 */ /* 0x000fe200000000ff */
[----:B------:R-:W-:Y:S01]  /*0e70*/  @!P1 FFMA R7, R3, 1.84467440737095516160e+19, RZ ;  /* 0x5f80000003079823 */ /* 0x000fe200000000ff */
[----:B------:R-:W-:-:S07]  /*0e80*/  @!P1 VIADD R6, R6, 0x40 ;  /* 0x0000004006069836 */ /* 0x000fce0000000000 */
.L_x_7:
[----:B------:R-:W-:Y:S01]  /*0e90*/  LEA R8, R14, 0xc0800000, 0x17 ;  /* 0xc08000000e087811 */ /* 0x000fe200078eb8ff */
[----:B------:R-:W-:Y:S04]  /*0ea0*/  BSSY.RECONVERGENT B2, `(.L_x_12) ;  /* 0x0000036000027945 */ /* 0x000fe80003800200 */
[----:B------:R-:W-:Y:S02]  /*0eb0*/  IMAD.IADD R8, R7, 0x1, -R8 ;  /* 0x0000000107087824 */ /* 0x000fe400078e0a08 */
[----:B------:R-:W-:Y:S02]  /*0ec0*/  VIADD R7, R12, 0xffffff81 ;  /* 0xffffff810c077836 */ /* 0x000fe40000000000 */
[----:B------:R-:W0:Y:S01]  /*0ed0*/  MUFU.RCP R10, R8 ;  /* 0x00000008000a7308 */ /* 0x000e220000001000 */
[----:B------:R-:W-:Y:S01]  /*0ee0*/  FADD.FTZ R13, -R8, -RZ ;  /* 0x800000ff080d7221 */ /* 0x000fe20000010100 */
[----:B------:R-:W-:-:S03]  /*0ef0*/  IMAD R0, R7, -0x800000, R0 ;  /* 0xff80000007007824 */ /* 0x000fc600078e0200 */
[----:B0-----:R-:W-:-:S04]  /*0f00*/  FFMA R15, R10, R13, 1 ;  /* 0x3f8000000a0f7423 */ /* 0x001fc8000000000d */
[----:B------:R-:W-:-:S04]  /*0f10*/  FFMA R17, R10, R15, R10 ;  /* 0x0000000f0a117223 */ /* 0x000fc8000000000a */
[----:B------:R-:W-:-:S04]  /*0f20*/  FFMA R10, R0, R17, RZ ;  /* 0x00000011000a7223 */ /* 0x000fc800000000ff */
[----:B------:R-:W-:-:S04]  /*0f30*/  FFMA R15, R13, R10, R0 ;  /* 0x0000000a0d0f7223 */ /* 0x000fc80000000000 */
[----:B------:R-:W-:-:S04]  /*0f40*/  FFMA R10, R17, R15, R10 ;  /* 0x0000000f110a7223 */ /* 0x000fc8000000000a */
[----:B------:R-:W-:Y:S01]  /*0f50*/  FFMA R15, R13, R10, R0 ;  /* 0x0000000a0d0f7223 */ /* 0x000fe20000000000 */
[----:B------:R-:W-:-:S03]  /*0f60*/  IADD3 R13, PT, PT, R7, 0x7f, -R14 ;  /* 0x0000007f070d7810 */ /* 0x000fc60007ffe80e */
[----:B------:R-:W-:Y:S01]  /*0f70*/  FFMA R0, R17, R15, R10 ;  /* 0x0000000f11007223 */ /* 0x000fe2000000000a */
[----:B------:R-:W-:-:S04]  /*0f80*/  IADD3 R13, PT, PT, R13, R6, RZ ;  /* 0x000000060d0d7210 */ /* 0x000fc80007ffe0ff */
[----:B------:R-:W-:-:S04]  /*0f90*/  SHF.R.U32.HI R7, RZ, 0x17, R0 ;  /* 0x00000017ff077819 */ /* 0x000fc80000011600 */
[----:B------:R-:W-:-:S05]  /*0fa0*/  LOP3.LUT R7, R7, 0xff, RZ, 0xc0, !PT ;  /* 0x000000ff07077812 */ /* 0x000fca00078ec0ff */
[----:B------:R-:W-:-:S04]  /*0fb0*/  IMAD.IADD R12, R7, 0x1, R13 ;  /* 0x00000001070c7824 */ /* 0x000fc800078e020d */
[----:B------:R-:W-:-:S05]  /*0fc0*/  VIADD R6, R12, 0xffffffff ;  /* 0xffffffff0c067836 */ /* 0x000fca0000000000 */
[----:B------:R-:W-:-:S13]  /*0fd0*/  ISETP.GE.U32.AND P0, PT, R6, 0xfe, PT ;  /* 0x000000fe0600780c */ /* 0x000fda0003f06070 */
[----:B------:R-:W-:Y:S05]  /*0fe0*/  @!P0 BRA `(.L_x_13) ;  /* 0x0000000000808947 */ /* 0x000fea0003800000 */
[----:B------:R-:W-:-:S13]  /*0ff0*/  ISETP.GT.AND P0, PT, R12, 0xfe, PT ;  /* 0x000000fe0c00780c */ /* 0x000fda0003f04270 */
[----:B------:R-:W-:Y:S05]  /*1000*/  @P0 BRA `(.L_x_14) ;  /* 0x00000000006c0947 */ /* 0x000fea0003800000 */
[----:B------:R-:W-:-:S13]  /*1010*/  ISETP.GE.AND P0, PT, R12, 0x1, PT ;  /* 0x000000010c00780c */ /* 0x000fda0003f06270 */
[----:B------:R-:W-:Y:S05]  /*1020*/  @P0 BRA `(.L_x_15) ;  /* 0x0000000000740947 */ /* 0x000fea0003800000 */
[----:B------:R-:W-:Y:S02]  /*1030*/  ISETP.GE.AND P0, PT, R12, -0x18, PT ;  /* 0xffffffe80c00780c */ /* 0x000fe40003f06270 */
[----:B------:R-:W-:-:S11]  /*1040*/  LOP3.LUT R0, R0, 0x80000000, RZ, 0xc0, !PT ;  /* 0x8000000000007812 */ /* 0x000fd600078ec0ff */
[----:B------:R-:W-:Y:S05]  /*1050*/  @!P0 BRA `(.L_x_15) ;  /* 0x0000000000688947 */ /* 0x000fea0003800000 */
[CCC-:B------:R-:W-:Y:S01]  /*1060*/  FFMA.RZ R6, R17.reuse, R15.reuse, R10.reuse ;  /* 0x0000000f11067223 */ /* 0x1c0fe2000000c00a */
[C---:B------:R-:W-:Y:S02]  /*1070*/  VIADD R13, R12.reuse, 0x20 ;  /* 0x000000200c0d7836 */ /* 0x040fe40000000000 */
[CCC-:B------:R-:W-:Y:S01]  /*1080*/  FFMA.RM R7, R17.reuse, R15.reuse, R10.reuse ;  /* 0x0000000f11077223 */ /* 0x1c0fe2000000400a */
[----:B------:R-:W-:Y:S02]  /*1090*/  ISETP.NE.AND P2, PT, R12, RZ, PT ;  /* 0x000000ff0c00720c */ /* 0x000fe40003f45270 */
[----:B------:R-:W-:Y:S01]  /*10a0*/  LOP3.LUT R8, R6, 0x7fffff, RZ, 0xc0, !PT ;  /* 0x007fffff06087812 */ /* 0x000fe200078ec0ff */
[----:B------:R-:W-:Y:S01]  /*10b0*/  FFMA.RP R6, R17, R15, R10 ;  /* 0x0000000f11067223 */ /* 0x000fe2000000800a */
[----:B------:R-:W-:Y:S01]  /*10c0*/  IMAD.MOV R10, RZ, RZ, -R12 ;  /* 0x000000ffff0a7224 */ /* 0x000fe200078e0a0c */
[----:B------:R-:W-:Y:S02]  /*10d0*/  ISETP.NE.AND P1, PT, R12, RZ, PT ;  /* 0x000000ff0c00720c */ /* 0x000fe40003f25270 */
[----:B------:R-:W-:-:S02]  /*10e0*/  LOP3.LUT R8, R8, 0x800000, RZ, 0xfc, !PT ;  /* 0x0080000008087812 */ /* 0x000fc400078efcff */
[----:B------:R-:W-:Y:S02]  /*10f0*/  FSETP.NEU.FTZ.AND P0, PT, R6, R7, PT ;  /* 0x000000070600720b */ /* 0x000fe40003f1d000 */
[----:B------:R-:W-:Y:S02]  /*1100*/  SHF.L.U32 R13, R8, R13, RZ ;  /* 0x0000000d080d7219 */ /* 0x000fe400000006ff */
[----:B------:R-:W-:Y:S02]  /*1110*/  SEL R7, R10, RZ, P2 ;  /* 0x000000ff0a077207 */ /* 0x000fe40001000000 */
[----:B------:R-:W-:Y:S02]  /*1120*/  ISETP.NE.AND P1, PT, R13, RZ, P1 ;  /* 0x000000ff0d00720c */ /* 0x000fe40000f25270 */
[----:B------:R-:W-:Y:S02]  /*1130*/  SHF.R.U32.HI R7, RZ, R7, R8 ;  /* 0x00000007ff077219 */ /* 0x000fe40000011608 */
[----:B------:R-:W-:-:S02]  /*1140*/  PLOP3.LUT P0, PT, P0, P1, PT, 0xf8, 0x8f ;  /* 0x00000000008f781c */ /* 0x000fc40000703f70 */
[----:B------:R-:W-:Y:S02]  /*1150*/  SHF.R.U32.HI R13, RZ, 0x1, R7 ;  /* 0x00000001ff0d7819 */ /* 0x000fe40000011607 */
[----:B------:R-:W-:-:S04]  /*1160*/  SEL R6, RZ, 0x1, !P0 ;  /* 0x00000001ff067807 */ /* 0x000fc80004000000 */
[----:B------:R-:W-:-:S04]  /*1170*/  LOP3.LUT R6, R6, 0x1, R13, 0xf8, !PT ;  /* 0x0000000106067812 */ /* 0x000fc800078ef80d */
[----:B------:R-:W-:-:S04]  /*1180*/  LOP3.LUT R6, R6, R7, RZ, 0xc0, !PT ;  /* 0x0000000706067212 */ /* 0x000fc800078ec0ff */
[----:B------:R-:W-:-:S04]  /*1190*/  IADD3 R13, PT, PT, R13, R6, RZ ;  /* 0x000000060d0d7210 */ /* 0x000fc80007ffe0ff */
[----:B------:R-:W-:Y:S01]  /*11a0*/  LOP3.LUT R0, R13, R0, RZ, 0xfc, !PT ;  /* 0x000000000d007212 */ /* 0x000fe200078efcff */
[----:B------:R-:W-:Y:S06]  /*11b0*/  BRA `(.L_x_15) ;  /* 0x0000000000107947 */ /* 0x000fec0003800000 */
.L_x_14:
[----:B------:R-:W-:-:S04]  /*11c0*/  LOP3.LUT R0, R0, 0x80000000, RZ, 0xc0, !PT ;  /* 0x8000000000007812 */ /* 0x000fc800078ec0ff */
[----:B------:R-:W-:Y:S01]  /*11d0*/  LOP3.LUT R0, R0, 0x7f800000, RZ, 0xfc, !PT ;  /* 0x7f80000000007812 */ /* 0x000fe200078efcff */
[----:B------:R-:W-:Y:S06]  /*11e0*/  BRA `(.L_x_15) ;  /* 0x0000000000047947 */ /* 0x000fec0003800000 */
.L_x_13:
[----:B------:R-:W-:-:S07]  /*11f0*/  IMAD R0, R13, 0x800000, R0 ;  /* 0x008000000d007824 */ /* 0x000fce00078e0200 */
.L_x_15:
[----:B------:R-:W-:Y:S05]  /*1200*/  BSYNC.RECONVERGENT B2 ;  /* 0x0000000000027941 */ /* 0x000fea0003800200 */
.L_x_12:
[----:B------:R-:W-:Y:S05]  /*1210*/  BRA `(.L_x_16) ;  /* 0x0000000000207947 */ /* 0x000fea0003800000 */
.L_x_11:
[----:B------:R-:W-:-:S04]  /*1220*/  LOP3.LUT R0, R7, 0x80000000, R0, 0x48, !PT ;  /* 0x8000000007007812 */ /* 0x000fc800078e4800 */
[----:B------:R-:W-:Y:S01]  /*1230*/  LOP3.LUT R0, R0, 0x7f800000, RZ, 0xfc, !PT ;  /* 0x7f80000000007812 */ /* 0x000fe200078efcff */
[----:B------:R-:W-:Y:S06]  /*1240*/  BRA `(.L_x_16) ;  /* 0x0000000000147947 */ /* 0x000fec0003800000 */
.L_x_10:
[----:B------:R-:W-:Y:S01]  /*1250*/  LOP3.LUT R0, R7, 0x80000000, R0, 0x48, !PT ;  /* 0x8000000007007812 */ /* 0x000fe200078e4800 */
[----:B------:R-:W-:Y:S06]  /*1260*/  BRA `(.L_x_16) ;  /* 0x00000000000c7947 */ /* 0x000fec0003800000 */
.L_x_9:
[----:B------:R-:W0:Y:S01]  /*1270*/  MUFU.RSQ R0, -QNAN ;  /* 0xffc0000000007908 */ /* 0x000e220000001400 */
[----:B------:R-:W-:Y:S05]  /*1280*/  BRA `(.L_x_16) ;  /* 0x0000000000047947 */ /* 0x000fea0003800000 */
.L_x_8:
[----:B------:R-:W-:-:S07]  /*1290*/  FADD.FTZ R0, R0, R3 ;  /* 0x0000000300007221 */ /* 0x000fce0000010000 */
.L_x_16:
[----:B------:R-:W-:Y:S05]  /*12a0*/  BSYNC.RECONVERGENT B1 ;  /* 0x0000000000017941 */ /* 0x000fea0003800200 */
.L_x_6:
[----:B------:R-:W-:Y:S02]  /*12b0*/  IMAD.MOV.U32 R6, RZ, RZ, R2 ;  /* 0x000000ffff067224 */ /* 0x000fe400078e0002 */
[----:B------:R-:W-:-:S04]  /*12c0*/  IMAD.MOV.U32 R7, RZ, RZ, 0x0 ;  /* 0x00000000ff077424 */ /* 0x000fc800078e00ff */
[----:B0-----:R-:W-:Y:S05]  /*12d0*/  RET.REL.NODEC R6 `(_Z12denoiseImagePK5PixelPS_ii) ;  /* 0xffffffec06487950 */ /* 0x001fea0003c3ffff */
.L_x_17:
[----:B------:R-:W-:-:S00]  /*12e0*/  BRA `(.L_x_17) ;  /* 0xfffffffc00fc7947 */ /* 0x000fc0000383ffff */
[----:B------:R-:W-:-:S00]  /*12f0*/  NOP ;  /* 0x0000000000007918 */ /* 0x000fc00000000000 */
        /* <DEDUP_REMOVED lines=8> */
.L_x_18:


//--------------------- .nv.shared.reserved.0     --------------------------
	.section	.nv.shared.reserved.0,"aw",@nobits
	.weak		__nv_reservedSMEM_offset_0_alias
	.size		__nv_reservedSMEM_offset_0_alias, 0, 64
	.other		__nv_reservedSMEM_offset_0_alias,@"STO_CUDA_RESERVED_SHARED STV_DEFAULT"
__nv_reservedSMEM_offset_0_alias:
	.zero		0
	.zero		64


//--------------------- .nv.constant0._Z12denoiseImagePK5PixelPS_ii --------------------------
	.section	.nv.constant0._Z12denoiseImagePK5PixelPS_ii,"a",@progbits
	.sectionflags	@""
	.align	4
.nv.constant0._Z12denoiseImagePK5PixelPS_ii:
	.zero		920


//--------------------- SYMBOLS --------------------------

	.type		.nv.reservedSmem.offset0,@object
	.size		.nv.reservedSmem.offset0,0x4
